//
// Generated by NVIDIA NVVM Compiler
//
// Compiler Build ID: CL-36424714
// Cuda compilation tools, release 13.0, V13.0.88
// Based on NVVM 20.0.0
//

.version 9.0
.target sm_100
.address_size 64

	// .globl	_Z4testdl

.visible .entry _Z4testdl(
	.param .f64 _Z4testdl_param_0,
	.param .u64 _Z4testdl_param_1
)
{


	ret;

}


// ===== COMPILED SASS (sm_100) =====

	.target	sm_100

	.elftype	@"ET_EXEC"


//--------------------- .note.nv.tkinfo           --------------------------
	.section	.note.nv.tkinfo,"",@"SHT_NOTE"
	.sectionflags	@"SHF_NOTE_NV_TKINFO"
	.tkinfo
        /*0018*/ 	.word	0x00000002
        /*0030*/ 	.string	""
        /*0030*/ 	.string	"ptxas"
        /*0030*/ 	.string	"Cuda compilation tools, release 13.0, V13.0.88"
        /*0030*/ 	.string	"Build cuda_13.0.r13.0/compiler.36424714_0"
        /*0030*/ 	.string	"-arch sm_100 -m 64 "



//--------------------- .note.nv.cuinfo           --------------------------
	.section	.note.nv.cuinfo,"",@"SHT_NOTE"
	.sectionflags	@"SHF_NOTE_NV_CUINFO"
        /*0018*/ 	.short	0x0002
        /*001a*/ 	.short	0x0064
        /*001c*/ 	.short	0x0082
	.zero		2


//--------------------- .nv.info                  --------------------------
	.section	.nv.info,"",@"SHT_CUDA_INFO"
	.align	4


	//----- nvinfo : EIATTR_REGCOUNT
	.align		4
        /*0000*/ 	.byte	0x04, 0x2f
        /*0002*/ 	.short	(.L_1 - .L_0)
	.align		4
.L_0:
        /*0004*/ 	.word	index@(_Z4testdl)
        /*0008*/ 	.word	0x00000004


	//----- nvinfo : EIATTR_FRAME_SIZE
	.align		4
.L_1:
        /*000c*/ 	.byte	0x04, 0x11
        /*000e*/ 	.short	(.L_3 - .L_2)
	.align		4
.L_2:
        /*0010*/ 	.word	index@(_Z4testdl)
        /*0014*/ 	.word	0x00000000


	//----- nvinfo : EIATTR_MIN_STACK_SIZE
	.align		4
.L_3:
        /*0018*/ 	.byte	0x04, 0x12
        /*001a*/ 	.short	(.L_5 - .L_4)
	.align		4
.L_4:
        /*001c*/ 	.word	index@(_Z4testdl)
        /*0020*/ 	.word	0x00000000
.L_5:


//--------------------- .nv.compat                --------------------------
	.section	.nv.compat,"",@"SHT_CUDA_COMPAT_INFO"
	.align	4
        /*0000*/ 	.byte	0x02, 0x09, 0x00, 0x00, 0x02, 0x02, 0x01, 0x00, 0x02, 0x05, 0x05, 0x00, 0x03, 0x07, 0x01, 0x01
        /*0010*/ 	.byte	0x02, 0x03, 0x00, 0x00, 0x02, 0x06, 0x01, 0x00, 0x04, 0x0b, 0x08, 0x00, 0x09, 0x00, 0x00, 0x00
        /*0020*/ 	.byte	0x00, 0x00, 0x00, 0x00


//--------------------- .nv.info._Z4testdl        --------------------------
	.section	.nv.info._Z4testdl,"",@"SHT_CUDA_INFO"
	.sectionflags	@""
	.align	4


	//----- nvinfo : EIATTR_CUDA_API_VERSION
	.align		4
        /*0000*/ 	.byte	0x04, 0x37
        /*0002*/ 	.short	(.L_7 - .L_6)
.L_6:
        /*0004*/ 	.word	0x00000082


	//----- nvinfo : EIATTR_KPARAM_INFO
	.align		4
.L_7:
        /*0008*/ 	.byte	0x04, 0x17
        /*000a*/ 	.short	(.L_9 - .L_8)
.L_8:
        /*000c*/ 	.word	0x00000000
        /*0010*/ 	.short	0x0001
        /*0012*/ 	.short	0x0008
        /*0014*/ 	.byte	0x00, 0xf0, 0x21, 0x00


	//----- nvinfo : EIATTR_KPARAM_INFO
	.align		4
.L_9:
        /*0018*/ 	.byte	0x04, 0x17
        /*001a*/ 	.short	(.L_11 - .L_10)
.L_10:
        /*001c*/ 	.word	0x00000000
        /*0020*/ 	.short	0x0000
        /*0022*/ 	.short	0x0000
        /*0024*/ 	.byte	0x00, 0xf0, 0x21, 0x00


	//----- nvinfo : EIATTR_SPARSE_MMA_MASK
	.align		4
.L_11:
        /*0028*/ 	.byte	0x03, 0x50
        /*002a*/ 	.short	0x0000


	//----- nvinfo : EIATTR_MAXREG_COUNT
	.align		4
        /*002c*/ 	.byte	0x03, 0x1b
        /*002e*/ 	.short	0x00ff


	//----- nvinfo : EIATTR_MERCURY_ISA_VERSION
	.align		4
        /*0030*/ 	.byte	0x03, 0x5f
        /*0032*/ 	.short	0x0101


	//----- nvinfo : EIATTR_VRC_CTA_INIT_COUNT
	.align		4
        /*0034*/ 	.byte	0x02, 0x4a
	.zero		1
	.zero		1


	//----- nvinfo : EIATTR_EXIT_INSTR_OFFSETS
	.align		4
        /*0038*/ 	.byte	0x04, 0x1c
        /*003a*/ 	.short	(.L_13 - .L_12)


	//   ....[0]....
.L_12:
        /*003c*/ 	.word	0x00000010


	//----- nvinfo : EIATTR_CBANK_PARAM_SIZE
	.align		4
.L_13:
        /*0040*/ 	.byte	0x03, 0x19
        /*0042*/ 	.short	0x0010


	//----- nvinfo : EIATTR_PARAM_CBANK
	.align		4
        /*0044*/ 	.byte	0x04, 0x0a
        /*0046*/ 	.short	(.L_15 - .L_14)
	.align		4
.L_14:
        /*0048*/ 	.word	index@(.nv.constant0._Z4testdl)
        /*004c*/ 	.short	0x0380
        /*004e*/ 	.short	0x0010


	//----- nvinfo : EIATTR_SW_WAR
	.align		4
.L_15:
        /*0050*/ 	.byte	0x04, 0x36
        /*0052*/ 	.short	(.L_17 - .L_16)
.L_16:
        /*0054*/ 	.word	0x00000008
.L_17:


//--------------------- .nv.callgraph             --------------------------
	.section	.nv.callgraph,"",@"SHT_CUDA_CALLGRAPH"
	.align	4
	.sectionentsize	8
	.align		4
        /*0000*/ 	.word	0x00000000
	.align		4
        /*0004*/ 	.word	0xffffffff
	.align		4
        /*0008*/ 	.word	0x00000000
	.align		4
        /*000c*/ 	.word	0xfffffffe
	.align		4
        /*0010*/ 	.word	0x00000000
	.align		4
        /*0014*/ 	.word	0xfffffffd
	.align		4
        /*0018*/ 	.word	0x00000000
	.align		4
        /*001c*/ 	.word	0xfffffffc


//--------------------- .text._Z4testdl           --------------------------
	.section	.text._Z4testdl,"ax",@progbits
	.align	128
        .global         _Z4testdl
        .type           _Z4testdl,@function
        .size           _Z4testdl,(.L_x_1 - _Z4testdl)
        .other          _Z4testdl,@"STO_CUDA_ENTRY STV_DEFAULT"
_Z4testdl:
.text._Z4testdl:
[----:B------:R-:W-:Y:S01]  /*0000*/  LDC R1, c[0x0][0x37c] ;  /* 0x0000df00ff017b82 */ /* 0x000fe20000000800 */
[----:B------:R-:W-:Y:S05]  /*0010*/  EXIT ;  /* 0x000000000000794d */ /* 0x000fea0003800000 */
.L_x_0:
[----:B------:R-:W-:-:S00]  /*0020*/  BRA `(.L_x_0) ;  /* 0xfffffffc00fc7947 */ /* 0x000fc0000383ffff */
[----:B------:R-:W-:-:S00]  /*0030*/  NOP ;  /* 0x0000000000007918 */ /* 0x000fc00000000000 */
        /* <DEDUP_REMOVED lines=12> */
.L_x_1:


//--------------------- .nv.shared.reserved.0     --------------------------
	.section	.nv.shared.reserved.0,"aw",@nobits
	.weak		__nv_reservedSMEM_offset_0_alias
	.size		__nv_reservedSMEM_offset_0_alias, 0, 64
	.other		__nv_reservedSMEM_offset_0_alias,@"STO_CUDA_RESERVED_SHARED STV_DEFAULT"
__nv_reservedSMEM_offset_0_alias:
	.zero		0
	.zero		64


//--------------------- .nv.constant0._Z4testdl   --------------------------
	.section	.nv.constant0._Z4testdl,"a",@progbits
	.sectionflags	@""
	.align	4
.nv.constant0._Z4testdl:
	.zero		912


//--------------------- SYMBOLS --------------------------

	.type		.nv.reservedSmem.offset0,@object
	.size		.nv.reservedSmem.offset0,0x4
